	.headerflags	@"EF_CUDA_TEXMODE_UNIFIED EF_CUDA_64BIT_ADDRESS EF_CUDA_ACCELERATORS EF_CUDA_SM90 EF_CUDA_VIRTUAL_SM(EF_CUDA_SM90)"
	.elftype	@"ET_EXEC"


//--------------------- .nv.info                  --------------------------
	.section	.nv.info,"",@"SHT_CUDA_INFO"
	.align	4


	//----- nvinfo : EIATTR_REGCOUNT
	.align		4
        /*0000*/ 	.byte	0x04, 0x2f
        /*0002*/ 	.short	(.L_3 - .L_2)
	.align		4
.L_2:
        /*0004*/ 	.word	index@(triton_poi_fused__native_batch_norm_legit_no_training_convolution_relu_2)
        /*0008*/ 	.word	0x00000016


	//----- nvinfo : EIATTR_MIN_STACK_SIZE
	.align		4
.L_3:
        /*000c*/ 	.byte	0x04, 0x12
        /*000e*/ 	.short	(.L_5 - .L_4)
	.align		4
.L_4:
        /*0010*/ 	.word	index@(triton_poi_fused__native_batch_norm_legit_no_training_convolution_relu_2)
        /*0014*/ 	.word	0x00000000


	//----- nvinfo : EIATTR_FRAME_SIZE
	.align		4
.L_5:
        /*0018*/ 	.byte	0x04, 0x11
        /*001a*/ 	.short	(.L_7 - .L_6)
	.align		4
.L_6:
        /*001c*/ 	.word	index@(triton_poi_fused__native_batch_norm_legit_no_training_convolution_relu_2)
        /*0020*/ 	.word	0x00000000


	//----- nvinfo : EIATTR_MIN_STACK_SIZE
	.align		4
.L_7:
        /*0024*/ 	.byte	0x04, 0x12
        /*0026*/ 	.short	(.L_9 - .L_8)
	.align		4
.L_8:
        /*0028*/ 	.word	index@(triton_poi_fused__native_batch_norm_legit_no_training_convolution_relu_2)
        /*002c*/ 	.word	0x00000000
.L_9:


//--------------------- .nv.info.triton_poi_fused__native_batch_norm_legit_no_training_convolution_relu_2 --------------------------
	.section	.nv.info.triton_poi_fused__native_batch_norm_legit_no_training_convolution_relu_2,"",@"SHT_CUDA_INFO"
	.sectionflags	@""
	.align	4


	//----- nvinfo : EIATTR_CUDA_API_VERSION
	.align		4
        /*0000*/ 	.byte	0x04, 0x37
        /*0002*/ 	.short	(.L_11 - .L_10)
.L_10:
        /*0004*/ 	.word	0x0000007c


	//----- nvinfo : EIATTR_KPARAM_INFO
	.align		4
.L_11:
        /*0008*/ 	.byte	0x04, 0x17
        /*000a*/ 	.short	(.L_13 - .L_12)
.L_12:
        /*000c*/ 	.word	0x00000000
        /*0010*/ 	.short	0x0007
        /*0012*/ 	.short	0x0038
        /*0014*/ 	.byte	0x00, 0xf0, 0x11, 0x00


	//----- nvinfo : EIATTR_KPARAM_INFO
	.align		4
.L_13:
        /*0018*/ 	.byte	0x04, 0x17
        /*001a*/ 	.short	(.L_15 - .L_14)
.L_14:
        /*001c*/ 	.word	0x00000000
        /*0020*/ 	.short	0x0006
        /*0022*/ 	.short	0x0030
        /*0024*/ 	.byte	0x00, 0xf4, 0x21, 0x00


	//----- nvinfo : EIATTR_KPARAM_INFO
	.align		4
.L_15:
        /*0028*/ 	.byte	0x04, 0x17
        /*002a*/ 	.short	(.L_17 - .L_16)
.L_16:
        /*002c*/ 	.word	0x00000000
        /*0030*/ 	.short	0x0005
        /*0032*/ 	.short	0x0028
        /*0034*/ 	.byte	0x00, 0xf4, 0x21, 0x00


	//----- nvinfo : EIATTR_KPARAM_INFO
	.align		4
.L_17:
        /*0038*/ 	.byte	0x04, 0x17
        /*003a*/ 	.short	(.L_19 - .L_18)
.L_18:
        /*003c*/ 	.word	0x00000000
        /*0040*/ 	.short	0x0004
        /*0042*/ 	.short	0x0020
        /*0044*/ 	.byte	0x00, 0xf4, 0x21, 0x00


	//----- nvinfo : EIATTR_KPARAM_INFO
	.align		4
.L_19:
        /*0048*/ 	.byte	0x04, 0x17
        /*004a*/ 	.short	(.L_21 - .L_20)
.L_20:
        /*004c*/ 	.word	0x00000000
        /*0050*/ 	.short	0x0003
        /*0052*/ 	.short	0x0018
        /*0054*/ 	.byte	0x00, 0xf4, 0x21, 0x00


	//----- nvinfo : EIATTR_KPARAM_INFO
	.align		4
.L_21:
        /*0058*/ 	.byte	0x04, 0x17
        /*005a*/ 	.short	(.L_23 - .L_22)
.L_22:
        /*005c*/ 	.word	0x00000000
        /*0060*/ 	.short	0x0002
        /*0062*/ 	.short	0x0010
        /*0064*/ 	.byte	0x00, 0xf4, 0x21, 0x00


	//----- nvinfo : EIATTR_KPARAM_INFO
	.align		4
.L_23:
        /*0068*/ 	.byte	0x04, 0x17
        /*006a*/ 	.short	(.L_25 - .L_24)
.L_24:
        /*006c*/ 	.word	0x00000000
        /*0070*/ 	.short	0x0001
        /*0072*/ 	.short	0x0008
        /*0074*/ 	.byte	0x00, 0xf4, 0x21, 0x00


	//----- nvinfo : EIATTR_KPARAM_INFO
	.align		4
.L_25:
        /*0078*/ 	.byte	0x04, 0x17
        /*007a*/ 	.short	(.L_27 - .L_26)
.L_26:
        /*007c*/ 	.word	0x00000000
        /*0080*/ 	.short	0x0000
        /*0082*/ 	.short	0x0000
        /*0084*/ 	.byte	0x00, 0xf4, 0x21, 0x00


	//----- nvinfo : EIATTR_SPARSE_MMA_MASK
	.align		4
.L_27:
        /*0088*/ 	.byte	0x03, 0x50
        /*008a*/ 	.short	0x0000


	//----- nvinfo : EIATTR_MAXREG_COUNT
	.align		4
        /*008c*/ 	.byte	0x03, 0x1b
        /*008e*/ 	.short	0x00ff


	//----- nvinfo : EIATTR_EXIT_INSTR_OFFSETS
	.align		4
        /*0090*/ 	.byte	0x04, 0x1c
        /*0092*/ 	.short	(.L_29 - .L_28)


	//   ....[0]....
.L_28:
        /*0094*/ 	.word	0x000003b0


	//----- nvinfo : EIATTR_REQNTID
	.align		4
.L_29:
        /*0098*/ 	.byte	0x04, 0x10
        /*009a*/ 	.short	(.L_31 - .L_30)
.L_30:
        /*009c*/ 	.word	0x00000100
        /*00a0*/ 	.word	0x00000001
        /*00a4*/ 	.word	0x00000001


	//----- nvinfo : EIATTR_CBANK_PARAM_SIZE
	.align		4
.L_31:
        /*00a8*/ 	.byte	0x03, 0x19
        /*00aa*/ 	.short	0x003c


	//----- nvinfo : EIATTR_PARAM_CBANK
	.align		4
        /*00ac*/ 	.byte	0x04, 0x0a
        /*00ae*/ 	.short	(.L_33 - .L_32)
	.align		4
.L_32:
        /*00b0*/ 	.word	index@(.nv.constant0.triton_poi_fused__native_batch_norm_legit_no_training_convolution_relu_2)
        /*00b4*/ 	.short	0x0210
        /*00b6*/ 	.short	0x003c


	//----- nvinfo : EIATTR_SW_WAR
	.align		4
.L_33:
        /*00b8*/ 	.byte	0x04, 0x36
        /*00ba*/ 	.short	(.L_35 - .L_34)
.L_34:
        /*00bc*/ 	.word	0x00000008
.L_35:


//--------------------- .nv.callgraph             --------------------------
	.section	.nv.callgraph,"",@"SHT_CUDA_CALLGRAPH"
	.align	4
	.sectionentsize	8
	.align		4
        /*0000*/ 	.word	0x00000000
	.align		4
        /*0004*/ 	.word	0xffffffff
	.align		4
        /*0008*/ 	.word	0x00000000
	.align		4
        /*000c*/ 	.word	0xfffffffe
	.align		4
        /*0010*/ 	.word	0x00000000
	.align		4
        /*0014*/ 	.word	0xfffffffd
	.align		4
        /*0018*/ 	.word	0x00000000
	.align		4
        /*001c*/ 	.word	0xfffffffc


//--------------------- .nv.constant4             --------------------------
	.section	.nv.constant4,"a",@progbits
	.align	8
	.align		8
.nv.constant4:
        /*0000*/ 	.dword	_$_str
	.align		8
        /*0008*/ 	.dword	_$_str_$_2


//--------------------- .text.triton_poi_fused__native_batch_norm_legit_no_training_convolution_relu_2 --------------------------
	.section	.text.triton_poi_fused__native_batch_norm_legit_no_training_convolution_relu_2,"ax",@progbits
	.align	128
        .global         triton_poi_fused__native_batch_norm_legit_no_training_convolution_relu_2
        .type           triton_poi_fused__native_batch_norm_legit_no_training_convolution_relu_2,@function
        .size           triton_poi_fused__native_batch_norm_legit_no_training_convolution_relu_2,(.L_x_1 - triton_poi_fused__native_batch_norm_legit_no_training_convolution_relu_2)
        .other          triton_poi_fused__native_batch_norm_legit_no_training_convolution_relu_2,@"STO_CUDA_ENTRY STV_DEFAULT"
triton_poi_fused__native_batch_norm_legit_no_training_convolution_relu_2:
.text.triton_poi_fused__native_batch_norm_legit_no_training_convolution_relu_2:
[----:B------:R-:W-:Y:S01]  /*0000*/  LDC R1, c[0x0][0x28] ;  /* 0x00000a00ff017b82 */ /* 0x000fe20000000800 */
[----:B------:R-:W1:Y:S07]  /*0010*/  S2R R0, SR_TID.X ;  /* 0x0000000000007919 */ /* 0x000e6e0000002100 */
[----:B------:R-:W2:Y:S01]  /*0020*/  LDC.64 R14, c[0x0][0x228] ;  /* 0x00008a00ff0e7b82 */ /* 0x000ea20000000a00 */
[----:B------:R-:W-:Y:S01]  /*0030*/  ULDC.64 UR4, c[0x0][0x208] ;  /* 0x0000820000047ab9 */ /* 0x000fe20000000a00 */
[----:B------:R-:W3:Y:S06]  /*0040*/  S2R R5, SR_CTAID.X ;  /* 0x0000000000057919 */ /* 0x000eec0000002500 */
[----:B------:R-:W4:Y:S08]  /*0050*/  LDC.64 R10, c[0x0][0x218] ;  /* 0x00008600ff0a7b82 */ /* 0x000f300000000a00 */
[----:B------:R-:W5:Y:S08]  /*0060*/  LDC.64 R12, c[0x0][0x220] ;  /* 0x00008800ff0c7b82 */ /* 0x000f700000000a00 */
[----:B------:R-:W5:Y:S01]  /*0070*/  LDC.64 R16, c[0x0][0x230] ;  /* 0x00008c00ff107b82 */ /* 0x000f620000000a00 */
[----:B-1----:R-:W-:-:S02]  /*0080*/  SHF.L.U32 R0, R0, 0x1, RZ ;  /* 0x0000000100007819 */ /* 0x002fc400000006ff */
[----:B---3--:R-:W-:Y:S02]  /*0090*/  SHF.R.S32.HI R3, RZ, 0x16, R5 ;  /* 0x00000016ff037819 */ /* 0x008fe40000011405 */
[----:B------:R-:W-:Y:S02]  /*00a0*/  LOP3.LUT R0, R0, 0x1fe, RZ, 0xc0, !PT ;  /* 0x000001fe00007812 */ /* 0x000fe400078ec0ff */
[----:B------:R-:W-:Y:S02]  /*00b0*/  SGXT R3, R3, 0x1 ;  /* 0x000000010303781a */ /* 0x000fe40000000200 */
[----:B------:R-:W-:Y:S02]  /*00c0*/  LEA R0, R5, R0, 0x9 ;  /* 0x0000000005007211 */ /* 0x000fe400078e48ff */
[----:B------:R-:W1:Y:S02]  /*00d0*/  LDC.64 R4, c[0x0][0x238] ;  /* 0x00008e00ff047b82 */ /* 0x000e640000000a00 */
[----:B------:R-:W-:-:S04]  /*00e0*/  LEA.HI R3, R3, R0, RZ, 0xc ;  /* 0x0000000003037211 */ /* 0x000fc800078f60ff */
[----:B------:R-:W-:-:S04]  /*00f0*/  SHF.R.S32.HI R3, RZ, 0xc, R3 ;  /* 0x0000000cff037819 */ /* 0x000fc80000011403 */
[----:B------:R-:W-:-:S04]  /*0100*/  LEA.HI R2, R3, R3, RZ, 0x8 ;  /* 0x0000000303027211 */ /* 0x000fc800078f40ff */
[----:B------:R-:W-:-:S04]  /*0110*/  LOP3.LUT R2, R2, 0xffffff00, RZ, 0xc0, !PT ;  /* 0xffffff0002027812 */ /* 0x000fc800078ec0ff */
[----:B------:R-:W-:Y:S02]  /*0120*/  IADD3 R19, R3, -R2, RZ ;  /* 0x8000000203137210 */ /* 0x000fe40007ffe0ff */
[----:B------:R-:W3:Y:S03]  /*0130*/  LDC.64 R2, c[0x0][0x210] ;  /* 0x00008400ff027b82 */ /* 0x000ee60000000a00 */
[----:B--2---:R-:W-:-:S05]  /*0140*/  IMAD.WIDE R14, R19, 0x4, R14 ;  /* 0x00000004130e7825 */ /* 0x004fca00078e020e */
[----:B------:R2:W2:Y:S01]  /*0150*/  LDG.E.EL R18, desc[UR4][R14.64] ;  /* 0x000000040e127981 */ /* 0x0004a2000c2e1900 */
[----:B----4-:R-:W-:-:S04]  /*0160*/  IMAD.WIDE R10, R19, 0x4, R10 ;  /* 0x00000004130a7825 */ /* 0x010fc800078e020a */
[----:B-----5:R-:W-:Y:S01]  /*0170*/  IMAD.WIDE R12, R19, 0x4, R12 ;  /* 0x00000004130c7825 */ /* 0x020fe200078e020c */
[----:B------:R4:W5:Y:S04]  /*0180*/  LDG.E.EL R8, desc[UR4][R10.64] ;  /* 0x000000040a087981 */ /* 0x000968000c2e1900 */
[----:B------:R-:W5:Y:S01]  /*0190*/  LDG.E.EL R9, desc[UR4][R12.64] ;  /* 0x000000040c097981 */ /* 0x000f62000c2e1900 */
[----:B---3--:R-:W-:-:S05]  /*01a0*/  IMAD.WIDE R2, R0, 0x4, R2 ;  /* 0x0000000400027825 */ /* 0x008fca00078e0202 */
[----:B------:R-:W5:Y:S01]  /*01b0*/  LDG.E.64 R6, desc[UR4][R2.64] ;  /* 0x0000000402067981 */ /* 0x000f62000c1e1b00 */
[----:B0-2---:R-:W-:-:S04]  /*01c0*/  IMAD.WIDE R14, R19, 0x4, R16 ;  /* 0x00000004130e7825 */ /* 0x005fc800078e0210 */
[----:B-1----:R-:W-:Y:S02]  /*01d0*/  IMAD.WIDE R16, R19, 0x4, R4 ;  /* 0x0000000413107825 */ /* 0x002fe400078e0204 */
[----:B------:R-:W2:Y:S01]  /*01e0*/  LDG.E.EL R14, desc[UR4][R14.64] ;  /* 0x000000040e0e7981 */ /* 0x000ea2000c2e1900 */
[----:B----4-:R-:W-:Y:S01]  /*01f0*/  HFMA2.MMA R10, -RZ, RZ, 1.625, 0 ;  /* 0x3e800000ff0a7435 */ /* 0x010fe200000001ff */
[----:B------:R-:W0:Y:S02]  /*0200*/  LDC.64 R4, c[0x0][0x240] ;  /* 0x00009000ff047b82 */ /* 0x000e240000000a00 */
[----:B------:R-:W2:Y:S01]  /*0210*/  LDG.E.EL R17, desc[UR4][R16.64] ;  /* 0x0000000410117981 */ /* 0x000ea2000c2e1900 */
[----:B0-----:R-:W-:-:S04]  /*0220*/  IMAD.WIDE R4, R0, 0x4, R4 ;  /* 0x0000000400047825 */ /* 0x001fc800078e0204 */
[----:B------:R-:W-:-:S04]  /*0230*/  FADD R18, R18, 9.9999997473787516356e-06 ;  /* 0x3727c5ac12127421 */ /* 0x000fc80000000000 */
[----:B------:R-:W0:Y:S02]  /*0240*/  MUFU.SQRT R19, R18 ;  /* 0x0000001200137308 */ /* 0x000e240000002000 */
[C---:B0-----:R-:W-:Y:S02]  /*0250*/  FSETP.GT.AND P0, PT, R19.reuse, 8.50705917302346158658e+37, PT ;  /* 0x7e8000001300780b */ /* 0x041fe40003f04000 */
[----:B------:R-:W-:-:S11]  /*0260*/  FSETP.GEU.AND P1, PT, R19, 1.175494350822287508e-38, PT ;  /* 0x008000001300780b */ /* 0x000fd60003f2e000 */
[----:B------:R-:W-:-:S04]  /*0270*/  @P0 FMUL R19, R19, 0.25 ;  /* 0x3e80000013130820 */ /* 0x000fc80000400000 */
[----:B------:R-:W-:-:S06]  /*0280*/  @!P1 FMUL R19, R19, 16777216 ;  /* 0x4b80000013139820 */ /* 0x000fcc0000400000 */
[----:B------:R-:W0:Y:S01]  /*0290*/  MUFU.RCP R19, R19 ;  /* 0x0000001300137308 */ /* 0x000e220000001000 */
[----:B------:R-:W-:Y:S01]  /*02a0*/  FSEL R10, R10, 1, P0 ;  /* 0x3f8000000a0a7808 */ /* 0x000fe20000000000 */
[--C-:B-----5:R-:W-:Y:S01]  /*02b0*/  FADD R6, R6, R8.reuse ;  /* 0x0000000806067221 */ /* 0x120fe20000000000 */
[----:B------:R-:W-:-:S03]  /*02c0*/  FADD R7, R7, R8 ;  /* 0x0000000807077221 */ /* 0x000fc60000000000 */
[----:B------:R-:W-:Y:S01]  /*02d0*/  @!P1 FMUL R10, R10, 16777216 ;  /* 0x4b8000000a0a9820 */ /* 0x000fe20000400000 */
[C---:B------:R-:W-:Y:S01]  /*02e0*/  FADD R8, -R9.reuse, R6 ;  /* 0x0000000609087221 */ /* 0x040fe20000000100 */
[----:B------:R-:W-:Y:S02]  /*02f0*/  FADD R9, -R9, R7 ;  /* 0x0000000709097221 */ /* 0x000fe40000000100 */
[----:B0-----:R-:W-:-:S04]  /*0300*/  FMUL R10, R19, R10 ;  /* 0x0000000a130a7220 */ /* 0x001fc80000400000 */
[-C--:B------:R-:W-:Y:S01]  /*0310*/  FMUL R8, R8, R10.reuse ;  /* 0x0000000a08087220 */ /* 0x080fe20000400000 */
[----:B------:R-:W-:-:S03]  /*0320*/  FMUL R10, R9, R10 ;  /* 0x0000000a090a7220 */ /* 0x000fc60000400000 */
[C-C-:B--2---:R-:W-:Y:S01]  /*0330*/  FFMA R8, R14.reuse, R8, R17.reuse ;  /* 0x000000080e087223 */ /* 0x144fe20000000011 */
[----:B------:R-:W-:-:S04]  /*0340*/  FFMA R10, R14, R10, R17 ;  /* 0x0000000a0e0a7223 */ /* 0x000fc80000000011 */
[----:B------:R-:W-:Y:S02]  /*0350*/  FSETP.GEU.AND P0, PT, R8, RZ, PT ;  /* 0x000000ff0800720b */ /* 0x000fe40003f0e000 */
[----:B------:R-:W-:Y:S02]  /*0360*/  FSETP.GEU.AND P1, PT, R10, RZ, PT ;  /* 0x000000ff0a00720b */ /* 0x000fe40003f2e000 */
[----:B------:R-:W-:Y:S02]  /*0370*/  FSEL R8, R8, RZ, P0 ;  /* 0x000000ff08087208 */ /* 0x000fe40000000000 */
[----:B------:R-:W-:Y:S01]  /*0380*/  FSEL R9, R10, RZ, P1 ;  /* 0x000000ff0a097208 */ /* 0x000fe20000800000 */
[----:B------:R-:W-:Y:S04]  /*0390*/  STG.E.64 desc[UR4][R2.64], R6 ;  /* 0x0000000602007986 */ /* 0x000fe8000c101b04 */
[----:B------:R-:W-:Y:S01]  /*03a0*/  STG.E.64 desc[UR4][R4.64], R8 ;  /* 0x0000000804007986 */ /* 0x000fe2000c101b04 */
[----:B------:R-:W-:Y:S05]  /*03b0*/  EXIT ;  /* 0x000000000000794d */ /* 0x000fea0003800000 */
.L_x_0:
[----:B------:R-:W-:-:S00]  /*03c0*/  BRA `(.L_x_0) ;  /* 0xfffffffc00fc7947 */ /* 0x000fc0000383ffff */
[----:B------:R-:W-:-:S00]  /*03d0*/  NOP ;  /* 0x0000000000007918 */ /* 0x000fc00000000000 */
        /* <DEDUP_REMOVED lines=10> */
.L_x_1:


//--------------------- .nv.global.init           --------------------------
	.section	.nv.global.init,"aw",@progbits
.nv.global.init:
	.type		_$_str,@object
	.size		_$_str,(_$_str_$_2 - _$_str)
_$_str:
        /*0000*/ 	.byte	0x5f, 0x5f, 0x43, 0x55, 0x44, 0x41, 0x5f, 0x46, 0x54, 0x5a, 0x00
	.type		_$_str_$_2,@object
	.size		_$_str_$_2,(.L_1 - _$_str_$_2)
_$_str_$_2:
        /*000b*/ 	.byte	0x5f, 0x5f, 0x43, 0x55, 0x44, 0x41, 0x5f, 0x50, 0x52, 0x45, 0x43, 0x5f, 0x53, 0x51, 0x52, 0x54
        /*001b*/ 	.byte	0x00
.L_1:


//--------------------- .nv.constant0.triton_poi_fused__native_batch_norm_legit_no_training_convolution_relu_2 --------------------------
	.section	.nv.constant0.triton_poi_fused__native_batch_norm_legit_no_training_convolution_relu_2,"a",@progbits
	.sectionflags	@""
	.align	4
.nv.constant0.triton_poi_fused__native_batch_norm_legit_no_training_convolution_relu_2:
	.zero		588
